	.headerflags	@"EF_CUDA_TEXMODE_UNIFIED EF_CUDA_64BIT_ADDRESS EF_CUDA_ACCELERATORS EF_CUDA_SM90 EF_CUDA_VIRTUAL_SM(EF_CUDA_SM90)"
	.elftype	@"ET_EXEC"


//--------------------- .nv.info                  --------------------------
	.section	.nv.info,"",@"SHT_CUDA_INFO"
	.align	4


	//----- nvinfo : EIATTR_REGCOUNT
	.align		4
        /*0000*/ 	.byte	0x04, 0x2f
        /*0002*/ 	.short	(.L_1 - .L_0)
	.align		4
.L_0:
        /*0004*/ 	.word	index@(triton_poi_fused_add_mul_0)
        /*0008*/ 	.word	0x00000016


	//----- nvinfo : EIATTR_MIN_STACK_SIZE
	.align		4
.L_1:
        /*000c*/ 	.byte	0x04, 0x12
        /*000e*/ 	.short	(.L_3 - .L_2)
	.align		4
.L_2:
        /*0010*/ 	.word	index@(triton_poi_fused_add_mul_0)
        /*0014*/ 	.word	0x00000000


	//----- nvinfo : EIATTR_FRAME_SIZE
	.align		4
.L_3:
        /*0018*/ 	.byte	0x04, 0x11
        /*001a*/ 	.short	(.L_5 - .L_4)
	.align		4
.L_4:
        /*001c*/ 	.word	index@(triton_poi_fused_add_mul_0)
        /*0020*/ 	.word	0x00000000


	//----- nvinfo : EIATTR_MIN_STACK_SIZE
	.align		4
.L_5:
        /*0024*/ 	.byte	0x04, 0x12
        /*0026*/ 	.short	(.L_7 - .L_6)
	.align		4
.L_6:
        /*0028*/ 	.word	index@(triton_poi_fused_add_mul_0)
        /*002c*/ 	.word	0x00000000
.L_7:


//--------------------- .nv.info.triton_poi_fused_add_mul_0 --------------------------
	.section	.nv.info.triton_poi_fused_add_mul_0,"",@"SHT_CUDA_INFO"
	.sectionflags	@""
	.align	4


	//----- nvinfo : EIATTR_CUDA_API_VERSION
	.align		4
        /*0000*/ 	.byte	0x04, 0x37
        /*0002*/ 	.short	(.L_9 - .L_8)
.L_8:
        /*0004*/ 	.word	0x0000007c


	//----- nvinfo : EIATTR_KPARAM_INFO
	.align		4
.L_9:
        /*0008*/ 	.byte	0x04, 0x17
        /*000a*/ 	.short	(.L_11 - .L_10)
.L_10:
        /*000c*/ 	.word	0x00000000
        /*0010*/ 	.short	0x0003
        /*0012*/ 	.short	0x0018
        /*0014*/ 	.byte	0x00, 0xf0, 0x11, 0x00


	//----- nvinfo : EIATTR_KPARAM_INFO
	.align		4
.L_11:
        /*0018*/ 	.byte	0x04, 0x17
        /*001a*/ 	.short	(.L_13 - .L_12)
.L_12:
        /*001c*/ 	.word	0x00000000
        /*0020*/ 	.short	0x0002
        /*0022*/ 	.short	0x0010
        /*0024*/ 	.byte	0x00, 0xf4, 0x21, 0x00


	//----- nvinfo : EIATTR_KPARAM_INFO
	.align		4
.L_13:
        /*0028*/ 	.byte	0x04, 0x17
        /*002a*/ 	.short	(.L_15 - .L_14)
.L_14:
        /*002c*/ 	.word	0x00000000
        /*0030*/ 	.short	0x0001
        /*0032*/ 	.short	0x0008
        /*0034*/ 	.byte	0x00, 0xf4, 0x21, 0x00


	//----- nvinfo : EIATTR_KPARAM_INFO
	.align		4
.L_15:
        /*0038*/ 	.byte	0x04, 0x17
        /*003a*/ 	.short	(.L_17 - .L_16)
.L_16:
        /*003c*/ 	.word	0x00000000
        /*0040*/ 	.short	0x0000
        /*0042*/ 	.short	0x0000
        /*0044*/ 	.byte	0x00, 0xf4, 0x21, 0x00


	//----- nvinfo : EIATTR_SPARSE_MMA_MASK
	.align		4
.L_17:
        /*0048*/ 	.byte	0x03, 0x50
        /*004a*/ 	.short	0x0000


	//----- nvinfo : EIATTR_MAXREG_COUNT
	.align		4
        /*004c*/ 	.byte	0x03, 0x1b
        /*004e*/ 	.short	0x00ff


	//----- nvinfo : EIATTR_EXIT_INSTR_OFFSETS
	.align		4
        /*0050*/ 	.byte	0x04, 0x1c
        /*0052*/ 	.short	(.L_19 - .L_18)


	//   ....[0]....
.L_18:
        /*0054*/ 	.word	0x00000200


	//   ....[1]....
        /*0058*/ 	.word	0x00000220


	//----- nvinfo : EIATTR_REQNTID
	.align		4
.L_19:
        /*005c*/ 	.byte	0x04, 0x10
        /*005e*/ 	.short	(.L_21 - .L_20)
.L_20:
        /*0060*/ 	.word	0x00000080
        /*0064*/ 	.word	0x00000001
        /*0068*/ 	.word	0x00000001


	//----- nvinfo : EIATTR_CBANK_PARAM_SIZE
	.align		4
.L_21:
        /*006c*/ 	.byte	0x03, 0x19
        /*006e*/ 	.short	0x001c


	//----- nvinfo : EIATTR_PARAM_CBANK
	.align		4
        /*0070*/ 	.byte	0x04, 0x0a
        /*0072*/ 	.short	(.L_23 - .L_22)
	.align		4
.L_22:
        /*0074*/ 	.word	index@(.nv.constant0.triton_poi_fused_add_mul_0)
        /*0078*/ 	.short	0x0210
        /*007a*/ 	.short	0x001c


	//----- nvinfo : EIATTR_SW_WAR
	.align		4
.L_23:
        /*007c*/ 	.byte	0x04, 0x36
        /*007e*/ 	.short	(.L_25 - .L_24)
.L_24:
        /*0080*/ 	.word	0x00000008
.L_25:


//--------------------- .nv.callgraph             --------------------------
	.section	.nv.callgraph,"",@"SHT_CUDA_CALLGRAPH"
	.align	4
	.sectionentsize	8
	.align		4
        /*0000*/ 	.word	0x00000000
	.align		4
        /*0004*/ 	.word	0xffffffff
	.align		4
        /*0008*/ 	.word	0x00000000
	.align		4
        /*000c*/ 	.word	0xfffffffe
	.align		4
        /*0010*/ 	.word	0x00000000
	.align		4
        /*0014*/ 	.word	0xfffffffd
	.align		4
        /*0018*/ 	.word	0x00000000
	.align		4
        /*001c*/ 	.word	0xfffffffc


//--------------------- .text.triton_poi_fused_add_mul_0 --------------------------
	.section	.text.triton_poi_fused_add_mul_0,"ax",@progbits
	.align	128
        .global         triton_poi_fused_add_mul_0
        .type           triton_poi_fused_add_mul_0,@function
        .size           triton_poi_fused_add_mul_0,(.L_x_1 - triton_poi_fused_add_mul_0)
        .other          triton_poi_fused_add_mul_0,@"STO_CUDA_ENTRY STV_DEFAULT"
triton_poi_fused_add_mul_0:
.text.triton_poi_fused_add_mul_0:
[----:B------:R-:W0:Y:S02]  /*0000*/  LDC R1, c[0x0][0x28] ;  /* 0x00000a00ff017b82 */ /* 0x000e240000000800 */
[----:B------:R-:W1:Y:S01]  /*0010*/  S2R R0, SR_TID.X ;  /* 0x0000000000007919 */ /* 0x000e620000002100 */
[----:B------:R-:W2:Y:S01]  /*0020*/  LDC.64 R6, c[0x0][0x218] ;  /* 0x00008600ff067b82 */ /* 0x000ea20000000a00 */
[----:B------:R-:W-:Y:S01]  /*0030*/  CS2R R14, SRZ ;  /* 0x00000000000e7805 */ /* 0x000fe2000001ff00 */
[----:B------:R-:W-:Y:S01]  /*0040*/  ULDC.64 UR4, c[0x0][0x208] ;  /* 0x0000820000047ab9 */ /* 0x000fe20000000a00 */
[----:B------:R-:W3:Y:S01]  /*0050*/  S2R R11, SR_CTAID.X ;  /* 0x00000000000b7919 */ /* 0x000ee20000002500 */
[----:B------:R-:W-:Y:S02]  /*0060*/  CS2R R12, SRZ ;  /* 0x00000000000c7805 */ /* 0x000fe4000001ff00 */
[----:B------:R-:W-:Y:S02]  /*0070*/  CS2R R16, SRZ ;  /* 0x0000000000107805 */ /* 0x000fe4000001ff00 */
[----:B------:R-:W4:Y:S01]  /*0080*/  LDC.64 R2, c[0x0][0x210] ;  /* 0x00008400ff027b82 */ /* 0x000f220000000a00 */
[----:B-1----:R-:W-:-:S05]  /*0090*/  IMAD.SHL.U32 R0, R0, 0x2, RZ ;  /* 0x0000000200007824 */ /* 0x002fca00078e00ff */
[----:B------:R-:W-:-:S05]  /*00a0*/  LOP3.LUT R0, R0, 0xfe, RZ, 0xc0, !PT ;  /* 0x000000fe00007812 */ /* 0x000fca00078ec0ff */
[----:B---3--:R-:W-:-:S04]  /*00b0*/  IMAD R11, R11, 0x100, R0 ;  /* 0x000001000b0b7824 */ /* 0x008fc800078e0200 */
[C---:B----4-:R-:W-:Y:S01]  /*00c0*/  IMAD.WIDE R2, R11.reuse, 0x4, R2 ;  /* 0x000000040b027825 */ /* 0x050fe200078e0202 */
[----:B------:R-:W-:Y:S02]  /*00d0*/  SHF.R.S32.HI R0, RZ, 0x1f, R11 ;  /* 0x0000001fff007819 */ /* 0x000fe4000001140b */
[----:B------:R-:W-:Y:S02]  /*00e0*/  ISETP.GE.AND P0, PT, R11, 0x100, PT ;  /* 0x000001000b00780c */ /* 0x000fe40003f06270 */
[----:B------:R-:W-:-:S04]  /*00f0*/  LEA.HI R0, R0, R11, RZ, 0x2 ;  /* 0x0000000b00007211 */ /* 0x000fc800078f10ff */
[C---:B------:R-:W-:Y:S02]  /*0100*/  SHF.L.U32 R4, R0.reuse, 0x1, RZ ;  /* 0x0000000100047819 */ /* 0x040fe400000006ff */
[----:B------:R-:W-:Y:S02]  /*0110*/  LOP3.LUT R0, R0, 0xfffffffc, RZ, 0xc0, !PT ;  /* 0xfffffffc00007812 */ /* 0x000fe400078ec0ff */
[----:B------:R-:W-:-:S03]  /*0120*/  LOP3.LUT R4, R4, 0xfffffff8, RZ, 0xc0, !PT ;  /* 0xfffffff804047812 */ /* 0x000fc600078ec0ff */
[----:B------:R-:W3:Y:S01]  /*0130*/  @!P0 LDG.E.64 R12, desc[UR4][R2.64] ;  /* 0x00000004020c8981 */ /* 0x000ee2000c1e1b00 */
[----:B------:R-:W-:-:S05]  /*0140*/  IADD3 R5, R4, R11, -R0 ;  /* 0x0000000b04057210 */ /* 0x000fca0007ffe800 */
[C---:B------:R-:W-:Y:S02]  /*0150*/  VIADD R9, R5.reuse, 0x4 ;  /* 0x0000000405097836 */ /* 0x040fe40000000000 */
[----:B--2---:R-:W-:-:S04]  /*0160*/  IMAD.WIDE R4, R5, 0x4, R6 ;  /* 0x0000000405047825 */ /* 0x004fc800078e0206 */
[----:B------:R-:W-:Y:S01]  /*0170*/  IMAD.WIDE R6, R9, 0x4, R6 ;  /* 0x0000000409067825 */ /* 0x000fe200078e0206 */
[----:B------:R-:W2:Y:S01]  /*0180*/  @!P0 LDG.E.64 R14, desc[UR4][R4.64] ;  /* 0x00000004040e8981 */ /* 0x000ea2000c1e1b00 */
[----:B------:R-:W1:Y:S03]  /*0190*/  LDC.64 R8, c[0x0][0x220] ;  /* 0x00008800ff087b82 */ /* 0x000e660000000a00 */
[----:B------:R-:W3:Y:S01]  /*01a0*/  @!P0 LDG.E.64 R16, desc[UR4][R6.64] ;  /* 0x0000000406108981 */ /* 0x000ee2000c1e1b00 */
[----:B-1----:R-:W-:-:S04]  /*01b0*/  IMAD.WIDE R8, R11, 0x4, R8 ;  /* 0x000000040b087825 */ /* 0x002fc800078e0208 */
[----:B--2---:R-:W-:Y:S01]  /*01c0*/  FADD R19, R14, 1 ;  /* 0x3f8000000e137421 */ /* 0x004fe20000000000 */
[----:B------:R-:W-:-:S03]  /*01d0*/  FADD R0, R15, 1 ;  /* 0x3f8000000f007421 */ /* 0x000fc60000000000 */
[----:B---3--:R-:W-:Y:S01]  /*01e0*/  FFMA R12, R19, R12, R16 ;  /* 0x0000000c130c7223 */ /* 0x008fe20000000010 */
[----:B------:R-:W-:Y:S01]  /*01f0*/  FFMA R13, R0, R13, R17 ;  /* 0x0000000d000d7223 */ /* 0x000fe20000000011 */
[----:B------:R-:W-:Y:S06]  /*0200*/  @P0 EXIT ;  /* 0x000000000000094d */ /* 0x000fec0003800000 */
[----:B------:R-:W-:Y:S01]  /*0210*/  STG.E.64 desc[UR4][R8.64], R12 ;  /* 0x0000000c08007986 */ /* 0x000fe2000c101b04 */
[----:B------:R-:W-:Y:S05]  /*0220*/  EXIT ;  /* 0x000000000000794d */ /* 0x000fea0003800000 */
.L_x_0:
[----:B------:R-:W-:-:S00]  /*0230*/  BRA `(.L_x_0) ;  /* 0xfffffffc00fc7947 */ /* 0x000fc0000383ffff */
[----:B------:R-:W-:-:S00]  /*0240*/  NOP ;  /* 0x0000000000007918 */ /* 0x000fc00000000000 */
        /* <DEDUP_REMOVED lines=11> */
.L_x_1:


//--------------------- .nv.constant0.triton_poi_fused_add_mul_0 --------------------------
	.section	.nv.constant0.triton_poi_fused_add_mul_0,"a",@progbits
	.sectionflags	@""
	.align	4
.nv.constant0.triton_poi_fused_add_mul_0:
	.zero		556
